//
// Generated by NVIDIA NVVM Compiler
//
// Compiler Build ID: CL-36424714
// Cuda compilation tools, release 13.0, V13.0.88
// Based on NVVM 20.0.0
//

.version 9.0
.target sm_100
.address_size 64

	// .globl	_Z6cuspmviPdPiS_S_
// _ZZ6cuspmviPdPiS_S_E3sdx has been demoted

.visible .entry _Z6cuspmviPdPiS_S_(
	.param .u32 _Z6cuspmviPdPiS_S__param_0,
	.param .u64 .ptr .align 1 _Z6cuspmviPdPiS_S__param_1,
	.param .u64 .ptr .align 1 _Z6cuspmviPdPiS_S__param_2,
	.param .u64 .ptr .align 1 _Z6cuspmviPdPiS_S__param_3,
	.param .u64 .ptr .align 1 _Z6cuspmviPdPiS_S__param_4
)
{
	.reg .pred 	%p<11>;
	.reg .b32 	%r<41>;
	.reg .b64 	%rd<28>;
	.reg .b64 	%fd<24>;
	// demoted variable
	.shared .align 8 .b8 _ZZ6cuspmviPdPiS_S_E3sdx[1024];
	ld.param.u32 	%r4, [_Z6cuspmviPdPiS_S__param_0];
	ld.param.u64 	%rd12, [_Z6cuspmviPdPiS_S__param_1];
	ld.param.u64 	%rd15, [_Z6cuspmviPdPiS_S__param_2];
	ld.param.u64 	%rd13, [_Z6cuspmviPdPiS_S__param_3];
	ld.param.u64 	%rd14, [_Z6cuspmviPdPiS_S__param_4];
	cvta.to.global.u64 	%rd16, %rd15;
	mov.u32 	%r1, %tid.x;
	mov.u32 	%r5, %ctaid.x;
	mov.u32 	%r6, %ntid.x;
	mad.lo.s32 	%r2, %r5, %r6, %r1;
	shr.s32 	%r7, %r2, 31;
	shr.u32 	%r8, %r7, 22;
	add.s32 	%r9, %r2, %r8;
	and.b32  	%r10, %r9, -1024;
	sub.s32 	%r3, %r2, %r10;
	shr.s32 	%r11, %r9, 10;
	mul.lo.s32 	%r12, %r11, 9;
	cvt.s64.s32 	%rd27, %r12;
	mul.wide.s32 	%rd17, %r12, 4;
	add.s64 	%rd2, %rd16, %rd17;
	ld.global.u32 	%r13, [%rd2];
	setp.eq.s32 	%p1, %r13, %r3;
	@%p1 bra 	$L__BB0_9;
	cvt.u32.u64 	%r14, %rd27;
	add.s32 	%r15, %r14, 1;
	cvt.s64.s32 	%rd27, %r15;
	ld.global.u32 	%r16, [%rd2+4];
	setp.eq.s32 	%p2, %r16, %r3;
	@%p2 bra 	$L__BB0_9;
	add.s32 	%r18, %r14, 2;
	cvt.s64.s32 	%rd27, %r18;
	ld.global.u32 	%r19, [%rd2+8];
	setp.eq.s32 	%p3, %r19, %r3;
	@%p3 bra 	$L__BB0_9;
	add.s32 	%r21, %r14, 3;
	cvt.s64.s32 	%rd27, %r21;
	ld.global.u32 	%r22, [%rd2+12];
	setp.eq.s32 	%p4, %r22, %r3;
	@%p4 bra 	$L__BB0_9;
	add.s32 	%r24, %r14, 4;
	cvt.s64.s32 	%rd27, %r24;
	ld.global.u32 	%r25, [%rd2+16];
	setp.eq.s32 	%p5, %r25, %r3;
	@%p5 bra 	$L__BB0_9;
	add.s32 	%r27, %r14, 5;
	cvt.s64.s32 	%rd27, %r27;
	ld.global.u32 	%r28, [%rd2+20];
	setp.eq.s32 	%p6, %r28, %r3;
	@%p6 bra 	$L__BB0_9;
	add.s32 	%r30, %r14, 6;
	cvt.s64.s32 	%rd27, %r30;
	ld.global.u32 	%r31, [%rd2+24];
	setp.eq.s32 	%p7, %r31, %r3;
	@%p7 bra 	$L__BB0_9;
	add.s32 	%r33, %r14, 7;
	cvt.s64.s32 	%rd27, %r33;
	ld.global.u32 	%r34, [%rd2+28];
	setp.eq.s32 	%p8, %r34, %r3;
	@%p8 bra 	$L__BB0_9;
	add.s32 	%r36, %r14, 8;
	cvt.s64.s32 	%rd27, %r36;
	ld.global.u32 	%r37, [%rd2+32];
	setp.ne.s32 	%p9, %r37, %r3;
	mov.f64 	%fd23, 0d0000000000000000;
	@%p9 bra 	$L__BB0_10;
$L__BB0_9:
	cvta.to.global.u64 	%rd18, %rd13;
	mul.wide.s32 	%rd19, %r3, 8;
	add.s64 	%rd20, %rd18, %rd19;
	ld.global.f64 	%fd4, [%rd20];
	shl.b32 	%r38, %r1, 3;
	mov.u32 	%r39, _ZZ6cuspmviPdPiS_S_E3sdx;
	add.s32 	%r40, %r39, %r38;
	st.shared.f64 	[%r40], %fd4;
	bar.sync 	0;
	cvta.to.global.u64 	%rd21, %rd12;
	shl.b64 	%rd22, %rd27, 3;
	add.s64 	%rd23, %rd21, %rd22;
	ld.global.f64 	%fd5, [%rd23];
	ld.shared.f64 	%fd6, [_ZZ6cuspmviPdPiS_S_E3sdx];
	fma.rn.f64 	%fd7, %fd5, %fd6, 0d0000000000000000;
	ld.shared.f64 	%fd8, [_ZZ6cuspmviPdPiS_S_E3sdx+8];
	fma.rn.f64 	%fd9, %fd5, %fd8, %fd7;
	ld.shared.f64 	%fd10, [_ZZ6cuspmviPdPiS_S_E3sdx+16];
	fma.rn.f64 	%fd11, %fd5, %fd10, %fd9;
	ld.shared.f64 	%fd12, [_ZZ6cuspmviPdPiS_S_E3sdx+24];
	fma.rn.f64 	%fd13, %fd5, %fd12, %fd11;
	ld.shared.f64 	%fd14, [_ZZ6cuspmviPdPiS_S_E3sdx+32];
	fma.rn.f64 	%fd15, %fd5, %fd14, %fd13;
	ld.shared.f64 	%fd16, [_ZZ6cuspmviPdPiS_S_E3sdx+40];
	fma.rn.f64 	%fd17, %fd5, %fd16, %fd15;
	ld.shared.f64 	%fd18, [_ZZ6cuspmviPdPiS_S_E3sdx+48];
	fma.rn.f64 	%fd19, %fd5, %fd18, %fd17;
	ld.shared.f64 	%fd20, [_ZZ6cuspmviPdPiS_S_E3sdx+56];
	fma.rn.f64 	%fd21, %fd5, %fd20, %fd19;
	ld.shared.f64 	%fd22, [_ZZ6cuspmviPdPiS_S_E3sdx+64];
	fma.rn.f64 	%fd23, %fd5, %fd22, %fd21;
$L__BB0_10:
	setp.ge.s32 	%p10, %r2, %r4;
	@%p10 bra 	$L__BB0_12;
	cvta.to.global.u64 	%rd24, %rd14;
	mul.wide.s32 	%rd25, %r2, 8;
	add.s64 	%rd26, %rd24, %rd25;
	st.global.f64 	[%rd26], %fd23;
$L__BB0_12:
	ret;

}


// ===== COMPILED SASS (sm_100) =====

	.target	sm_100

	.elftype	@"ET_EXEC"


//--------------------- .note.nv.tkinfo           --------------------------
	.section	.note.nv.tkinfo,"",@"SHT_NOTE"
	.sectionflags	@"SHF_NOTE_NV_TKINFO"
	.tkinfo
        /*0018*/ 	.word	0x00000002
        /*0030*/ 	.string	""
        /*0030*/ 	.string	"ptxas"
        /*0030*/ 	.string	"Cuda compilation tools, release 13.0, V13.0.88"
        /*0030*/ 	.string	"Build cuda_13.0.r13.0/compiler.36424714_0"
        /*0030*/ 	.string	"-arch sm_100 -m 64 "



//--------------------- .note.nv.cuinfo           --------------------------
	.section	.note.nv.cuinfo,"",@"SHT_NOTE"
	.sectionflags	@"SHF_NOTE_NV_CUINFO"
        /*0018*/ 	.short	0x0002
        /*001a*/ 	.short	0x0064
        /*001c*/ 	.short	0x0082
	.zero		2


//--------------------- .nv.info                  --------------------------
	.section	.nv.info,"",@"SHT_CUDA_INFO"
	.align	4


	//----- nvinfo : EIATTR_REGCOUNT
	.align		4
        /*0000*/ 	.byte	0x04, 0x2f
        /*0002*/ 	.short	(.L_1 - .L_0)
	.align		4
.L_0:
        /*0004*/ 	.word	index@(_Z6cuspmviPdPiS_S_)
        /*0008*/ 	.word	0x00000018


	//----- nvinfo : EIATTR_FRAME_SIZE
	.align		4
.L_1:
        /*000c*/ 	.byte	0x04, 0x11
        /*000e*/ 	.short	(.L_3 - .L_2)
	.align		4
.L_2:
        /*0010*/ 	.word	index@(_Z6cuspmviPdPiS_S_)
        /*0014*/ 	.word	0x00000000


	//----- nvinfo : EIATTR_MIN_STACK_SIZE
	.align		4
.L_3:
        /*0018*/ 	.byte	0x04, 0x12
        /*001a*/ 	.short	(.L_5 - .L_4)
	.align		4
.L_4:
        /*001c*/ 	.word	index@(_Z6cuspmviPdPiS_S_)
        /*0020*/ 	.word	0x00000000
.L_5:


//--------------------- .nv.compat                --------------------------
	.section	.nv.compat,"",@"SHT_CUDA_COMPAT_INFO"
	.align	4
        /*0000*/ 	.byte	0x02, 0x09, 0x00, 0x00, 0x02, 0x02, 0x01, 0x00, 0x02, 0x05, 0x05, 0x00, 0x03, 0x07, 0x01, 0x01
        /*0010*/ 	.byte	0x02, 0x03, 0x00, 0x00, 0x02, 0x06, 0x01, 0x00, 0x04, 0x0b, 0x08, 0x00, 0x01, 0x00, 0x00, 0x00
        /*0020*/ 	.byte	0x00, 0x00, 0x00, 0x00


//--------------------- .nv.info._Z6cuspmviPdPiS_S_ --------------------------
	.section	.nv.info._Z6cuspmviPdPiS_S_,"",@"SHT_CUDA_INFO"
	.sectionflags	@""
	.align	4


	//----- nvinfo : EIATTR_CUDA_API_VERSION
	.align		4
        /*0000*/ 	.byte	0x04, 0x37
        /*0002*/ 	.short	(.L_7 - .L_6)
.L_6:
        /*0004*/ 	.word	0x00000082


	//----- nvinfo : EIATTR_KPARAM_INFO
	.align		4
.L_7:
        /*0008*/ 	.byte	0x04, 0x17
        /*000a*/ 	.short	(.L_9 - .L_8)
.L_8:
        /*000c*/ 	.word	0x00000000
        /*0010*/ 	.short	0x0004
        /*0012*/ 	.short	0x0020
        /*0014*/ 	.byte	0x00, 0xf5, 0x21, 0x00


	//----- nvinfo : EIATTR_KPARAM_INFO
	.align		4
.L_9:
        /*0018*/ 	.byte	0x04, 0x17
        /*001a*/ 	.short	(.L_11 - .L_10)
.L_10:
        /*001c*/ 	.word	0x00000000
        /*0020*/ 	.short	0x0003
        /*0022*/ 	.short	0x0018
        /*0024*/ 	.byte	0x00, 0xf5, 0x21, 0x00


	//----- nvinfo : EIATTR_KPARAM_INFO
	.align		4
.L_11:
        /*0028*/ 	.byte	0x04, 0x17
        /*002a*/ 	.short	(.L_13 - .L_12)
.L_12:
        /*002c*/ 	.word	0x00000000
        /*0030*/ 	.short	0x0002
        /*0032*/ 	.short	0x0010
        /*0034*/ 	.byte	0x00, 0xf5, 0x21, 0x00


	//----- nvinfo : EIATTR_KPARAM_INFO
	.align		4
.L_13:
        /*0038*/ 	.byte	0x04, 0x17
        /*003a*/ 	.short	(.L_15 - .L_14)
.L_14:
        /*003c*/ 	.word	0x00000000
        /*0040*/ 	.short	0x0001
        /*0042*/ 	.short	0x0008
        /*0044*/ 	.byte	0x00, 0xf5, 0x21, 0x00


	//----- nvinfo : EIATTR_KPARAM_INFO
	.align		4
.L_15:
        /*0048*/ 	.byte	0x04, 0x17
        /*004a*/ 	.short	(.L_17 - .L_16)
.L_16:
        /*004c*/ 	.word	0x00000000
        /*0050*/ 	.short	0x0000
        /*0052*/ 	.short	0x0000
        /*0054*/ 	.byte	0x00, 0xf0, 0x11, 0x00


	//----- nvinfo : EIATTR_SPARSE_MMA_MASK
	.align		4
.L_17:
        /*0058*/ 	.byte	0x03, 0x50
        /*005a*/ 	.short	0x0000


	//----- nvinfo : EIATTR_MAXREG_COUNT
	.align		4
        /*005c*/ 	.byte	0x03, 0x1b
        /*005e*/ 	.short	0x00ff


	//----- nvinfo : EIATTR_NUM_BARRIERS
	.align		4
        /*0060*/ 	.byte	0x02, 0x4c
        /*0062*/ 	.byte	0x01
	.zero		1


	//----- nvinfo : EIATTR_MERCURY_ISA_VERSION
	.align		4
        /*0064*/ 	.byte	0x03, 0x5f
        /*0066*/ 	.short	0x0101


	//----- nvinfo : EIATTR_VRC_CTA_INIT_COUNT
	.align		4
        /*0068*/ 	.byte	0x02, 0x4a
	.zero		1
	.zero		1


	//----- nvinfo : EIATTR_EXIT_INSTR_OFFSETS
	.align		4
        /*006c*/ 	.byte	0x04, 0x1c
        /*006e*/ 	.short	(.L_19 - .L_18)


	//   ....[0]....
.L_18:
        /*0070*/ 	.word	0x000005b0


	//   ....[1]....
        /*0074*/ 	.word	0x000005f0


	//----- nvinfo : EIATTR_CRS_STACK_SIZE
	.align		4
.L_19:
        /*0078*/ 	.byte	0x04, 0x1e
        /*007a*/ 	.short	(.L_21 - .L_20)
.L_20:
        /*007c*/ 	.word	0x00000000


	//----- nvinfo : EIATTR_CBANK_PARAM_SIZE
	.align		4
.L_21:
        /*0080*/ 	.byte	0x03, 0x19
        /*0082*/ 	.short	0x0028


	//----- nvinfo : EIATTR_PARAM_CBANK
	.align		4
        /*0084*/ 	.byte	0x04, 0x0a
        /*0086*/ 	.short	(.L_23 - .L_22)
	.align		4
.L_22:
        /*0088*/ 	.word	index@(.nv.constant0._Z6cuspmviPdPiS_S_)
        /*008c*/ 	.short	0x0380
        /*008e*/ 	.short	0x0028


	//----- nvinfo : EIATTR_SW_WAR
	.align		4
.L_23:
        /*0090*/ 	.byte	0x04, 0x36
        /*0092*/ 	.short	(.L_25 - .L_24)
.L_24:
        /*0094*/ 	.word	0x00000008
.L_25:


//--------------------- .nv.callgraph             --------------------------
	.section	.nv.callgraph,"",@"SHT_CUDA_CALLGRAPH"
	.align	4
	.sectionentsize	8
	.align		4
        /*0000*/ 	.word	0x00000000
	.align		4
        /*0004*/ 	.word	0xffffffff
	.align		4
        /*0008*/ 	.word	0x00000000
	.align		4
        /*000c*/ 	.word	0xfffffffe
	.align		4
        /*0010*/ 	.word	0x00000000
	.align		4
        /*0014*/ 	.word	0xfffffffd
	.align		4
        /*0018*/ 	.word	0x00000000
	.align		4
        /*001c*/ 	.word	0xfffffffc


//--------------------- .text._Z6cuspmviPdPiS_S_  --------------------------
	.section	.text._Z6cuspmviPdPiS_S_,"ax",@progbits
	.align	128
        .global         _Z6cuspmviPdPiS_S_
        .type           _Z6cuspmviPdPiS_S_,@function
        .size           _Z6cuspmviPdPiS_S_,(.L_x_3 - _Z6cuspmviPdPiS_S_)
        .other          _Z6cuspmviPdPiS_S_,@"STO_CUDA_ENTRY STV_DEFAULT"
_Z6cuspmviPdPiS_S_:
.text._Z6cuspmviPdPiS_S_:
[----:B------:R-:W-:Y:S01]  /*0000*/  LDC R1, c[0x0][0x37c] ;  /* 0x0000df00ff017b82 */ /* 0x000fe20000000800 */
[----:B------:R-:W0:Y:S07]  /*0010*/  S2R R3, SR_TID.X ;  /* 0x0000000000037919 */ /* 0x000e2e0000002100 */
[----:B------:R-:W0:Y:S08]  /*0020*/  S2UR UR4, SR_CTAID.X ;  /* 0x00000000000479c3 */ /* 0x000e300000002500 */
[----:B------:R-:W0:Y:S08]  /*0030*/  LDC R0, c[0x0][0x360] ;  /* 0x0000d800ff007b82 */ /* 0x000e300000000800 */
[----:B------:R-:W1:Y:S01]  /*0040*/  LDC.64 R4, c[0x0][0x390] ;  /* 0x0000e400ff047b82 */ /* 0x000e620000000a00 */
[----:B0-----:R-:W-:Y:S01]  /*0050*/  IMAD R0, R0, UR4, R3 ;  /* 0x0000000400007c24 */ /* 0x001fe2000f8e0203 */
[----:B------:R-:W0:Y:S04]  /*0060*/  LDCU.64 UR4, c[0x0][0x358] ;  /* 0x00006b00ff0477ac */ /* 0x000e280008000a00 */
[----:B------:R-:W-:-:S04]  /*0070*/  SHF.R.S32.HI R7, RZ, 0x1f, R0 ;  /* 0x0000001fff077819 */ /* 0x000fc80000011400 */
[----:B------:R-:W-:-:S04]  /*0080*/  LEA.HI R7, R7, R0, RZ, 0xa ;  /* 0x0000000007077211 */ /* 0x000fc800078f50ff */
[----:B------:R-:W-:-:S05]  /*0090*/  SHF.R.S32.HI R2, RZ, 0xa, R7 ;  /* 0x0000000aff027819 */ /* 0x000fca0000011407 */
[----:B------:R-:W-:-:S04]  /*00a0*/  IMAD R6, R2, 0x9, RZ ;  /* 0x0000000902067824 */ /* 0x000fc800078e02ff */
[----:B-1----:R-:W-:-:S05]  /*00b0*/  IMAD.WIDE R4, R6, 0x4, R4 ;  /* 0x0000000406047825 */ /* 0x002fca00078e0204 */
[----:B0-----:R-:W2:Y:S01]  /*00c0*/  LDG.E R9, desc[UR4][R4.64] ;  /* 0x0000000404097981 */ /* 0x001ea2000c1e1900 */
[----:B------:R-:W-:-:S05]  /*00d0*/  LOP3.LUT R7, R7, 0xfffffc00, RZ, 0xc0, !PT ;  /* 0xfffffc0007077812 */ /* 0x000fca00078ec0ff */
[----:B------:R-:W-:Y:S01]  /*00e0*/  IMAD.IADD R2, R0, 0x1, -R7 ;  /* 0x0000000100027824 */ /* 0x000fe200078e0a07 */
[----:B------:R-:W-:-:S04]  /*00f0*/  SHF.R.S32.HI R7, RZ, 0x1f, R6 ;  /* 0x0000001fff077819 */ /* 0x000fc80000011406 */
[----:B--2---:R-:W-:-:S13]  /*0100*/  ISETP.NE.AND P0, PT, R9, R2, PT ;  /* 0x000000020900720c */ /* 0x004fda0003f05270 */
[----:B------:R-:W-:Y:S05]  /*0110*/  @!P0 BRA `(.L_x_0) ;  /* 0x0000000000ac8947 */ /* 0x000fea0003800000 */
[----:B------:R-:W2:Y:S01]  /*0120*/  LDG.E R7, desc[UR4][R4.64+0x4] ;  /* 0x0000040404077981 */ /* 0x000ea2000c1e1900 */
[----:B------:R-:W-:Y:S02]  /*0130*/  VIADD R9, R6, 0x1 ;  /* 0x0000000106097836 */ /* 0x000fe40000000000 */
[----:B------:R-:W-:Y:S02]  /*0140*/  IMAD.MOV.U32 R8, RZ, RZ, R6 ;  /* 0x000000ffff087224 */ /* 0x000fe400078e0006 */
[--C-:B------:R-:W-:Y:S01]  /*0150*/  IMAD.MOV.U32 R6, RZ, RZ, R9.reuse ;  /* 0x000000ffff067224 */ /* 0x100fe200078e0009 */
[----:B--2---:R-:W-:Y:S02]  /*0160*/  ISETP.NE.AND P0, PT, R7, R2, PT ;  /* 0x000000020700720c */ /* 0x004fe40003f05270 */
[----:B------:R-:W-:-:S11]  /*0170*/  SHF.R.S32.HI R7, RZ, 0x1f, R9 ;  /* 0x0000001fff077819 */ /* 0x000fd60000011409 */
[----:B------:R-:W-:Y:S05]  /*0180*/  @!P0 BRA `(.L_x_0) ;  /* 0x0000000000908947 */ /* 0x000fea0003800000 */
[----:B------:R-:W2:Y:S01]  /*0190*/  LDG.E R7, desc[UR4][R4.64+0x8] ;  /* 0x0000080404077981 */ /* 0x000ea2000c1e1900 */
[----:B------:R-:W-:Y:S01]  /*01a0*/  VIADD R6, R8, 0x2 ;  /* 0x0000000208067836 */ /* 0x000fe20000000000 */
[----:B--2---:R-:W-:-:S04]  /*01b0*/  ISETP.NE.AND P0, PT, R7, R2, PT ;  /* 0x000000020700720c */ /* 0x004fc80003f05270 */
[----:B------:R-:W-:-:S09]  /*01c0*/  SHF.R.S32.HI R7, RZ, 0x1f, R6 ;  /* 0x0000001fff077819 */ /* 0x000fd20000011406 */
        /* <DEDUP_REMOVED lines=28> */
[----:B------:R-:W-:-:S04]  /*0390*/  CS2R R16, SRZ ;  /* 0x0000000000107805 */ /* 0x000fc8000001ff00 */
[----:B------:R-:W-:Y:S02]  /*03a0*/  SHF.R.S32.HI R7, RZ, 0x1f, R6 ;  /* 0x0000001fff077819 */ /* 0x000fe40000011406 */
[----:B--2---:R-:W-:-:S13]  /*03b0*/  ISETP.NE.AND P0, PT, R5, R2, PT ;  /* 0x000000020500720c */ /* 0x004fda0003f05270 */
[----:B------:R-:W-:Y:S05]  /*03c0*/  @P0 BRA `(.L_x_1) ;  /* 0x0000000000700947 */ /* 0x000fea0003800000 */
.L_x_0:
[----:B------:R-:W0:Y:S02]  /*03d0*/  LDC.64 R4, c[0x0][0x398] ;  /* 0x0000e600ff047b82 */ /* 0x000e240000000a00 */
[----:B0-----:R-:W-:-:S05]  /*03e0*/  IMAD.WIDE R4, R2, 0x8, R4 ;  /* 0x0000000802047825 */ /* 0x001fca00078e0204 */
[----:B------:R-:W2:Y:S01]  /*03f0*/  LDG.E.64 R18, desc[UR4][R4.64] ;  /* 0x0000000404127981 */ /* 0x000ea2000c1e1b00 */
[----:B------:R-:W-:Y:S01]  /*0400*/  MOV R2, 0x400 ;  /* 0x0000040000027802 */ /* 0x000fe20000000f00 */
[----:B------:R-:W-:Y:S05]  /*0410*/  WARPSYNC.ALL ;  /* 0x0000000000007948 */ /* 0x000fea0003800000 */
[----:B------:R-:W0:Y:S01]  /*0420*/  S2R R9, SR_CgaCtaId ;  /* 0x0000000000097919 */ /* 0x000e220000008800 */
[----:B------:R-:W1:Y:S02]  /*0430*/  LDCU.64 UR6, c[0x0][0x388] ;  /* 0x00007100ff0677ac */ /* 0x000e640008000a00 */
[----:B-1----:R-:W-:-:S04]  /*0440*/  LEA R16, P0, R6, UR6, 0x3 ;  /* 0x0000000606107c11 */ /* 0x002fc8000f8018ff */
[----:B------:R-:W-:Y:S02]  /*0450*/  LEA.HI.X R17, R6, UR7, R7, 0x3, P0 ;  /* 0x0000000706117c11 */ /* 0x000fe400080f1c07 */
[----:B0-----:R-:W-:-:S05]  /*0460*/  LEA R2, R9, R2, 0x18 ;  /* 0x0000000209027211 */ /* 0x001fca00078ec0ff */
[----:B------:R-:W-:-:S05]  /*0470*/  IMAD R3, R3, 0x8, R2 ;  /* 0x0000000803037824 */ /* 0x000fca00078e0202 */
[----:B--2---:R-:W-:Y:S01]  /*0480*/  STS.64 [R3], R18 ;  /* 0x0000001203007388 */ /* 0x004fe20000000a00 */
[----:B------:R-:W-:Y:S06]  /*0490*/  BAR.SYNC.DEFER_BLOCKING 0x0 ;  /* 0x0000000000007b1d */ /* 0x000fec0000010000 */
[----:B------:R-:W2:Y:S04]  /*04a0*/  LDG.E.64 R16, desc[UR4][R16.64] ;  /* 0x0000000410107981 */ /* 0x000ea8000c1e1b00 */
[----:B------:R-:W2:Y:S04]  /*04b0*/  LDS.128 R12, [R2] ;  /* 0x00000000020c7984 */ /* 0x000ea80000000c00 */
[----:B------:R-:W0:Y:S04]  /*04c0*/  LDS.128 R4, [R2+0x10] ;  /* 0x0000100002047984 */ /* 0x000e280000000c00 */
[----:B------:R-:W1:Y:S01]  /*04d0*/  LDS.128 R8, [R2+0x20] ;  /* 0x0000200002087984 */ /* 0x000e620000000c00 */
[----:B--2---:R-:W-:-:S08]  /*04e0*/  DFMA R12, R16, R12, RZ ;  /* 0x0000000c100c722b */ /* 0x004fd000000000ff */
[C---:B------:R-:W-:Y:S02]  /*04f0*/  DFMA R20, R16.reuse, R14, R12 ;  /* 0x0000000e1014722b */ /* 0x040fe4000000000c */
[----:B------:R-:W2:Y:S06]  /*0500*/  LDS.128 R12, [R2+0x30] ;  /* 0x00003000020c7984 */ /* 0x000eac0000000c00 */
[----:B0-----:R-:W-:-:S08]  /*0510*/  DFMA R4, R16, R4, R20 ;  /* 0x000000041004722b */ /* 0x001fd00000000014 */
[C---:B------:R-:W-:Y:S01]  /*0520*/  DFMA R4, R16.reuse, R6, R4 ;  /* 0x000000061004722b */ /* 0x040fe20000000004 */
[----:B------:R-:W0:Y:S07]  /*0530*/  LDS.64 R6, [R2+0x40] ;  /* 0x0000400002067984 */ /* 0x000e2e0000000a00 */
[----:B-1----:R-:W-:-:S08]  /*0540*/  DFMA R4, R16, R8, R4 ;  /* 0x000000081004722b */ /* 0x002fd00000000004 */
[----:B------:R-:W-:-:S08]  /*0550*/  DFMA R4, R16, R10, R4 ;  /* 0x0000000a1004722b */ /* 0x000fd00000000004 */
[----:B--2---:R-:W-:-:S08]  /*0560*/  DFMA R4, R16, R12, R4 ;  /* 0x0000000c1004722b */ /* 0x004fd00000000004 */
[----:B------:R-:W-:-:S08]  /*0570*/  DFMA R4, R16, R14, R4 ;  /* 0x0000000e1004722b */ /* 0x000fd00000000004 */
[----:B0-----:R-:W-:-:S11]  /*0580*/  DFMA R16, R16, R6, R4 ;  /* 0x000000061010722b */ /* 0x001fd60000000004 */
.L_x_1:
[----:B------:R-:W0:Y:S02]  /*0590*/  LDCU UR6, c[0x0][0x380] ;  /* 0x00007000ff0677ac */ /* 0x000e240008000800 */
[----:B0-----:R-:W-:-:S13]  /*05a0*/  ISETP.GE.AND P0, PT, R0, UR6, PT ;  /* 0x0000000600007c0c */ /* 0x001fda000bf06270 */
[----:B------:R-:W-:Y:S05]  /*05b0*/  @P0 EXIT ;  /* 0x000000000000094d */ /* 0x000fea0003800000 */
[----:B------:R-:W0:Y:S02]  /*05c0*/  LDC.64 R2, c[0x0][0x3a0] ;  /* 0x0000e800ff027b82 */ /* 0x000e240000000a00 */
[----:B0-----:R-:W-:-:S05]  /*05d0*/  IMAD.WIDE R2, R0, 0x8, R2 ;  /* 0x0000000800027825 */ /* 0x001fca00078e0202 */
[----:B------:R-:W-:Y:S01]  /*05e0*/  STG.E.64 desc[UR4][R2.64], R16 ;  /* 0x0000001002007986 */ /* 0x000fe2000c101b04 */
[----:B------:R-:W-:Y:S05]  /*05f0*/  EXIT ;  /* 0x000000000000794d */ /* 0x000fea0003800000 */
.L_x_2:
[----:B------:R-:W-:-:S00]  /*0600*/  BRA `(.L_x_2) ;  /* 0xfffffffc00fc7947 */ /* 0x000fc0000383ffff */
[----:B------:R-:W-:-:S00]  /*0610*/  NOP ;  /* 0x0000000000007918 */ /* 0x000fc00000000000 */
        /* <DEDUP_REMOVED lines=14> */
.L_x_3:


//--------------------- .nv.shared._Z6cuspmviPdPiS_S_ --------------------------
	.section	.nv.shared._Z6cuspmviPdPiS_S_,"aw",@nobits
	.sectionflags	@""
	.align	8
.nv.shared._Z6cuspmviPdPiS_S_:
	.zero		2048


//--------------------- .nv.shared.reserved.0     --------------------------
	.section	.nv.shared.reserved.0,"aw",@nobits
	.weak		__nv_reservedSMEM_offset_0_alias
	.size		__nv_reservedSMEM_offset_0_alias, 0, 64
	.other		__nv_reservedSMEM_offset_0_alias,@"STO_CUDA_RESERVED_SHARED STV_DEFAULT"
__nv_reservedSMEM_offset_0_alias:
	.zero		0
	.zero		64


//--------------------- .nv.constant0._Z6cuspmviPdPiS_S_ --------------------------
	.section	.nv.constant0._Z6cuspmviPdPiS_S_,"a",@progbits
	.sectionflags	@""
	.align	4
.nv.constant0._Z6cuspmviPdPiS_S_:
	.zero		936


//--------------------- SYMBOLS --------------------------

	.type		.nv.reservedSmem.offset0,@object
	.size		.nv.reservedSmem.offset0,0x4
	.type		.nv.reservedSmem.cap,@object
	.size		.nv.reservedSmem.cap,0x4
